//
// Generated by NVIDIA NVVM Compiler
//
// Compiler Build ID: CL-36424714
// Cuda compilation tools, release 13.0, V13.0.88
// Based on NVVM 20.0.0
//

.version 9.0
.target sm_100
.address_size 64

	// .globl	_Z3addiPfS_

.visible .entry _Z3addiPfS_(
	.param .u32 _Z3addiPfS__param_0,
	.param .u64 .ptr .align 1 _Z3addiPfS__param_1,
	.param .u64 .ptr .align 1 _Z3addiPfS__param_2
)
{
	.reg .pred 	%p<4>;
	.reg .b32 	%r<15>;
	.reg .b32 	%f<20>;
	.reg .b64 	%rd<8>;

	ld.param.u32 	%r8, [_Z3addiPfS__param_0];
	ld.param.u64 	%rd5, [_Z3addiPfS__param_1];
	ld.param.u64 	%rd6, [_Z3addiPfS__param_2];
	mov.u32 	%r9, %ctaid.x;
	mov.u32 	%r1, %ntid.x;
	mov.u32 	%r10, %tid.x;
	mad.lo.s32 	%r13, %r9, %r1, %r10;
	setp.ge.s32 	%p1, %r13, %r8;
	@%p1 bra 	$L__BB0_5;
	mov.u32 	%r11, %nctaid.x;
	mul.lo.s32 	%r3, %r1, %r11;
	cvta.to.global.u64 	%rd1, %rd5;
	cvta.to.global.u64 	%rd2, %rd6;
$L__BB0_2:
	mul.wide.s32 	%rd7, %r13, 4;
	add.s64 	%rd3, %rd1, %rd7;
	add.s64 	%rd4, %rd2, %rd7;
	ld.global.f32 	%f19, [%rd4];
	mov.b32 	%r14, 0;
$L__BB0_3:
	ld.global.f32 	%f4, [%rd3];
	add.f32 	%f5, %f4, %f19;
	st.global.f32 	[%rd4], %f5;
	ld.global.f32 	%f6, [%rd3];
	add.f32 	%f7, %f6, %f5;
	st.global.f32 	[%rd4], %f7;
	ld.global.f32 	%f8, [%rd3];
	add.f32 	%f9, %f8, %f7;
	st.global.f32 	[%rd4], %f9;
	ld.global.f32 	%f10, [%rd3];
	add.f32 	%f11, %f10, %f9;
	st.global.f32 	[%rd4], %f11;
	ld.global.f32 	%f12, [%rd3];
	add.f32 	%f13, %f12, %f11;
	st.global.f32 	[%rd4], %f13;
	ld.global.f32 	%f14, [%rd3];
	add.f32 	%f15, %f14, %f13;
	st.global.f32 	[%rd4], %f15;
	ld.global.f32 	%f16, [%rd3];
	add.f32 	%f17, %f16, %f15;
	st.global.f32 	[%rd4], %f17;
	ld.global.f32 	%f18, [%rd3];
	add.f32 	%f19, %f18, %f17;
	st.global.f32 	[%rd4], %f19;
	add.s32 	%r14, %r14, 8;
	setp.ne.s32 	%p2, %r14, 1000;
	@%p2 bra 	$L__BB0_3;
	add.s32 	%r13, %r13, %r3;
	setp.lt.s32 	%p3, %r13, %r8;
	@%p3 bra 	$L__BB0_2;
$L__BB0_5:
	ret;

}


// ===== COMPILED SASS (sm_100) =====

	.target	sm_100

	.elftype	@"ET_EXEC"


//--------------------- .note.nv.tkinfo           --------------------------
	.section	.note.nv.tkinfo,"",@"SHT_NOTE"
	.sectionflags	@"SHF_NOTE_NV_TKINFO"
	.tkinfo
        /*0018*/ 	.word	0x00000002
        /*0030*/ 	.string	""
        /*0030*/ 	.string	"ptxas"
        /*0030*/ 	.string	"Cuda compilation tools, release 13.0, V13.0.88"
        /*0030*/ 	.string	"Build cuda_13.0.r13.0/compiler.36424714_0"
        /*0030*/ 	.string	"-arch sm_100 -m 64 "



//--------------------- .note.nv.cuinfo           --------------------------
	.section	.note.nv.cuinfo,"",@"SHT_NOTE"
	.sectionflags	@"SHF_NOTE_NV_CUINFO"
        /*0018*/ 	.short	0x0002
        /*001a*/ 	.short	0x0064
        /*001c*/ 	.short	0x0082
	.zero		2


//--------------------- .nv.info                  --------------------------
	.section	.nv.info,"",@"SHT_CUDA_INFO"
	.align	4


	//----- nvinfo : EIATTR_REGCOUNT
	.align		4
        /*0000*/ 	.byte	0x04, 0x2f
        /*0002*/ 	.short	(.L_1 - .L_0)
	.align		4
.L_0:
        /*0004*/ 	.word	index@(_Z3addiPfS_)
        /*0008*/ 	.word	0x00000014


	//----- nvinfo : EIATTR_FRAME_SIZE
	.align		4
.L_1:
        /*000c*/ 	.byte	0x04, 0x11
        /*000e*/ 	.short	(.L_3 - .L_2)
	.align		4
.L_2:
        /*0010*/ 	.word	index@(_Z3addiPfS_)
        /*0014*/ 	.word	0x00000000


	//----- nvinfo : EIATTR_MIN_STACK_SIZE
	.align		4
.L_3:
        /*0018*/ 	.byte	0x04, 0x12
        /*001a*/ 	.short	(.L_5 - .L_4)
	.align		4
.L_4:
        /*001c*/ 	.word	index@(_Z3addiPfS_)
        /*0020*/ 	.word	0x00000000
.L_5:


//--------------------- .nv.compat                --------------------------
	.section	.nv.compat,"",@"SHT_CUDA_COMPAT_INFO"
	.align	4
        /*0000*/ 	.byte	0x02, 0x09, 0x00, 0x00, 0x02, 0x02, 0x01, 0x00, 0x02, 0x05, 0x05, 0x00, 0x03, 0x07, 0x01, 0x01
        /*0010*/ 	.byte	0x02, 0x03, 0x00, 0x00, 0x02, 0x06, 0x01, 0x00, 0x04, 0x0b, 0x08, 0x00, 0x09, 0x00, 0x00, 0x00
        /*0020*/ 	.byte	0x00, 0x00, 0x00, 0x00


//--------------------- .nv.info._Z3addiPfS_      --------------------------
	.section	.nv.info._Z3addiPfS_,"",@"SHT_CUDA_INFO"
	.sectionflags	@""
	.align	4


	//----- nvinfo : EIATTR_CUDA_API_VERSION
	.align		4
        /*0000*/ 	.byte	0x04, 0x37
        /*0002*/ 	.short	(.L_7 - .L_6)
.L_6:
        /*0004*/ 	.word	0x00000082


	//----- nvinfo : EIATTR_KPARAM_INFO
	.align		4
.L_7:
        /*0008*/ 	.byte	0x04, 0x17
        /*000a*/ 	.short	(.L_9 - .L_8)
.L_8:
        /*000c*/ 	.word	0x00000000
        /*0010*/ 	.short	0x0002
        /*0012*/ 	.short	0x0010
        /*0014*/ 	.byte	0x00, 0xf5, 0x21, 0x00


	//----- nvinfo : EIATTR_KPARAM_INFO
	.align		4
.L_9:
        /*0018*/ 	.byte	0x04, 0x17
        /*001a*/ 	.short	(.L_11 - .L_10)
.L_10:
        /*001c*/ 	.word	0x00000000
        /*0020*/ 	.short	0x0001
        /*0022*/ 	.short	0x0008
        /*0024*/ 	.byte	0x00, 0xf5, 0x21, 0x00


	//----- nvinfo : EIATTR_KPARAM_INFO
	.align		4
.L_11:
        /*0028*/ 	.byte	0x04, 0x17
        /*002a*/ 	.short	(.L_13 - .L_12)
.L_12:
        /*002c*/ 	.word	0x00000000
        /*0030*/ 	.short	0x0000
        /*0032*/ 	.short	0x0000
        /*0034*/ 	.byte	0x00, 0xf0, 0x11, 0x00


	//----- nvinfo : EIATTR_SPARSE_MMA_MASK
	.align		4
.L_13:
        /*0038*/ 	.byte	0x03, 0x50
        /*003a*/ 	.short	0x0000


	//----- nvinfo : EIATTR_MAXREG_COUNT
	.align		4
        /*003c*/ 	.byte	0x03, 0x1b
        /*003e*/ 	.short	0x00ff


	//----- nvinfo : EIATTR_MERCURY_ISA_VERSION
	.align		4
        /*0040*/ 	.byte	0x03, 0x5f
        /*0042*/ 	.short	0x0101


	//----- nvinfo : EIATTR_VRC_CTA_INIT_COUNT
	.align		4
        /*0044*/ 	.byte	0x02, 0x4a
	.zero		1
	.zero		1


	//----- nvinfo : EIATTR_EXIT_INSTR_OFFSETS
	.align		4
        /*0048*/ 	.byte	0x04, 0x1c
        /*004a*/ 	.short	(.L_15 - .L_14)


	//   ....[0]....
.L_14:
        /*004c*/ 	.word	0x00000070


	//   ....[1]....
        /*0050*/ 	.word	0x00001500


	//----- nvinfo : EIATTR_CRS_STACK_SIZE
	.align		4
.L_15:
        /*0054*/ 	.byte	0x04, 0x1e
        /*0056*/ 	.short	(.L_17 - .L_16)
.L_16:
        /*0058*/ 	.word	0x00000000


	//----- nvinfo : EIATTR_CBANK_PARAM_SIZE
	.align		4
.L_17:
        /*005c*/ 	.byte	0x03, 0x19
        /*005e*/ 	.short	0x0018


	//----- nvinfo : EIATTR_PARAM_CBANK
	.align		4
        /*0060*/ 	.byte	0x04, 0x0a
        /*0062*/ 	.short	(.L_19 - .L_18)
	.align		4
.L_18:
        /*0064*/ 	.word	index@(.nv.constant0._Z3addiPfS_)
        /*0068*/ 	.short	0x0380
        /*006a*/ 	.short	0x0018


	//----- nvinfo : EIATTR_SW_WAR
	.align		4
.L_19:
        /*006c*/ 	.byte	0x04, 0x36
        /*006e*/ 	.short	(.L_21 - .L_20)
.L_20:
        /*0070*/ 	.word	0x00000008
.L_21:


//--------------------- .nv.callgraph             --------------------------
	.section	.nv.callgraph,"",@"SHT_CUDA_CALLGRAPH"
	.align	4
	.sectionentsize	8
	.align		4
        /*0000*/ 	.word	0x00000000
	.align		4
        /*0004*/ 	.word	0xffffffff
	.align		4
        /*0008*/ 	.word	0x00000000
	.align		4
        /*000c*/ 	.word	0xfffffffe
	.align		4
        /*0010*/ 	.word	0x00000000
	.align		4
        /*0014*/ 	.word	0xfffffffd
	.align		4
        /*0018*/ 	.word	0x00000000
	.align		4
        /*001c*/ 	.word	0xfffffffc


//--------------------- .text._Z3addiPfS_         --------------------------
	.section	.text._Z3addiPfS_,"ax",@progbits
	.align	128
        .global         _Z3addiPfS_
        .type           _Z3addiPfS_,@function
        .size           _Z3addiPfS_,(.L_x_3 - _Z3addiPfS_)
        .other          _Z3addiPfS_,@"STO_CUDA_ENTRY STV_DEFAULT"
_Z3addiPfS_:
.text._Z3addiPfS_:
[----:B------:R-:W-:Y:S01]  /*0000*/  LDC R1, c[0x0][0x37c] ;  /* 0x0000df00ff017b82 */ /* 0x000fe20000000800 */
[----:B------:R-:W0:Y:S07]  /*0010*/  S2R R0, SR_TID.X ;  /* 0x0000000000007919 */ /* 0x000e2e0000002100 */
[----:B------:R-:W0:Y:S01]  /*0020*/  S2UR UR4, SR_CTAID.X ;  /* 0x00000000000479c3 */ /* 0x000e220000002500 */
[----:B------:R-:W1:Y:S07]  /*0030*/  LDCU UR5, c[0x0][0x380] ;  /* 0x00007000ff0577ac */ /* 0x000e6e0008000800 */
[----:B------:R-:W0:Y:S02]  /*0040*/  LDC R7, c[0x0][0x360] ;  /* 0x0000d800ff077b82 */ /* 0x000e240000000800 */
[----:B0-----:R-:W-:-:S05]  /*0050*/  IMAD R0, R7, UR4, R0 ;  /* 0x0000000407007c24 */ /* 0x001fca000f8e0200 */
[----:B-1----:R-:W-:-:S13]  /*0060*/  ISETP.GE.AND P0, PT, R0, UR5, PT ;  /* 0x0000000500007c0c */ /* 0x002fda000bf06270 */
[----:B------:R-:W-:Y:S05]  /*0070*/  @P0 EXIT ;  /* 0x000000000000094d */ /* 0x000fea0003800000 */
[----:B------:R-:W0:Y:S01]  /*0080*/  LDCU UR6, c[0x0][0x370] ;  /* 0x00006e00ff0677ac */ /* 0x000e220008000800 */
[----:B------:R-:W1:Y:S01]  /*0090*/  LDCU.64 UR4, c[0x0][0x358] ;  /* 0x00006b00ff0477ac */ /* 0x000e620008000a00 */
[----:B0-----:R-:W-:-:S07]  /*00a0*/  IMAD R7, R7, UR6, RZ ;  /* 0x0000000607077c24 */ /* 0x001fce000f8e02ff */
.L_x_1:
[----:B------:R-:W0:Y:S01]  /*00b0*/  LDC.64 R2, c[0x0][0x388] ;  /* 0x0000e200ff027b82 */ /* 0x000e220000000a00 */
[----:B--2---:R-:W2:Y:S07]  /*00c0*/  LDCU UR6, c[0x0][0x380] ;  /* 0x00007000ff0677ac */ /* 0x004eae0008000800 */
[----:B------:R-:W3:Y:S01]  /*00d0*/  LDC.64 R4, c[0x0][0x390] ;  /* 0x0000e400ff047b82 */ /* 0x000ee20000000a00 */
[----:B0-----:R-:W-:-:S05]  /*00e0*/  IMAD.WIDE R2, R0, 0x4, R2 ;  /* 0x0000000400027825 */ /* 0x001fca00078e0202 */
[----:B-1----:R-:W4:Y:S01]  /*00f0*/  LDG.E R9, desc[UR4][R2.64] ;  /* 0x0000000402097981 */ /* 0x002f22000c1e1900 */
[----:B---3--:R-:W-:-:S05]  /*0100*/  IMAD.WIDE R4, R0, 0x4, R4 ;  /* 0x0000000400047825 */ /* 0x008fca00078e0204 */
[----:B------:R-:W4:Y:S02]  /*0110*/  LDG.E R6, desc[UR4][R4.64] ;  /* 0x0000000404067981 */ /* 0x000f24000c1e1900 */
[----:B----4-:R-:W-:-:S05]  /*0120*/  FADD R9, R6, R9 ;  /* 0x0000000906097221 */ /* 0x010fca0000000000 */
[----:B------:R0:W-:Y:S04]  /*0130*/  STG.E desc[UR4][R4.64], R9 ;  /* 0x0000000904007986 */ /* 0x0001e8000c101904 */
[----:B------:R-:W3:Y:S02]  /*0140*/  LDG.E R6, desc[UR4][R2.64] ;  /* 0x0000000402067981 */ /* 0x000ee4000c1e1900 */
[----:B---3--:R-:W-:-:S05]  /*0150*/  FADD R11, R9, R6 ;  /* 0x00000006090b7221 */ /* 0x008fca0000000000 */
[----:B------:R1:W-:Y:S04]  /*0160*/  STG.E desc[UR4][R4.64], R11 ;  /* 0x0000000b04007986 */ /* 0x0003e8000c101904 */
[----:B------:R-:W3:Y:S02]  /*0170*/  LDG.E R6, desc[UR4][R2.64] ;  /* 0x0000000402067981 */ /* 0x000ee4000c1e1900 */
[----:B---3--:R-:W-:-:S05]  /*0180*/  FADD R13, R11, R6 ;  /* 0x000000060b0d7221 */ /* 0x008fca0000000000 */
[----:B------:R3:W-:Y:S04]  /*0190*/  STG.E desc[UR4][R4.64], R13 ;  /* 0x0000000d04007986 */ /* 0x0007e8000c101904 */
[----:B------:R-:W4:Y:S02]  /*01a0*/  LDG.E R6, desc[UR4][R2.64] ;  /* 0x0000000402067981 */ /* 0x000f24000c1e1900 */
[----:B----4-:R-:W-:-:S05]  /*01b0*/  FADD R15, R13, R6 ;  /* 0x000000060d0f7221 */ /* 0x010fca0000000000 */
[----:B------:R4:W-:Y:S04]  /*01c0*/  STG.E desc[UR4][R4.64], R15 ;  /* 0x0000000f04007986 */ /* 0x0009e8000c101904 */
[----:B------:R-:W0:Y:S02]  /*01d0*/  LDG.E R6, desc[UR4][R2.64] ;  /* 0x0000000402067981 */ /* 0x000e24000c1e1900 */
[----:B0-----:R-:W-:-:S05]  /*01e0*/  FADD R9, R15, R6 ;  /* 0x000000060f097221 */ /* 0x001fca0000000000 */
[----:B------:R0:W-:Y:S04]  /*01f0*/  STG.E desc[UR4][R4.64], R9 ;  /* 0x0000000904007986 */ /* 0x0001e8000c101904 */
[----:B------:R-:W1:Y:S02]  /*0200*/  LDG.E R6, desc[UR4][R2.64] ;  /* 0x0000000402067981 */ /* 0x000e64000c1e1900 */
[----:B-1----:R-:W-:-:S05]  /*0210*/  FADD R11, R9, R6 ;  /* 0x00000006090b7221 */ /* 0x002fca0000000000 */
        /* <DEDUP_REMOVED lines=81> */
[----:B------:R-:W-:Y:S04]  /*0730*/  STG.E desc[UR4][R4.64], R9 ;  /* 0x0000000904007986 */ /* 0x000fe8000c101904 */
        /* <DEDUP_REMOVED lines=18> */
[----:B------:R-:W4:Y:S01]  /*0860*/  LDG.E R6, desc[UR4][R2.64] ;  /* 0x0000000402067981 */ /* 0x000f22000c1e1900 */
[----:B------:R-:W-:-:S04]  /*0870*/  IADD3 R0, PT, PT, R7, R0, RZ ;  /* 0x0000000007007210 */ /* 0x000fc80007ffe0ff */
[----:B--2---:R-:W-:Y:S01]  /*0880*/  ISETP.GE.AND P1, PT, R0, UR6, PT ;  /* 0x0000000600007c0c */ /* 0x004fe2000bf26270 */
[----:B----4-:R-:W-:-:S05]  /*0890*/  FADD R9, R13, R6 ;  /* 0x000000060d097221 */ /* 0x010fca0000000000 */
[----:B------:R3:W-:Y:S01]  /*08a0*/  STG.E desc[UR4][R4.64], R9 ;  /* 0x0000000904007986 */ /* 0x0007e2000c101904 */
[----:B------:R-:W-:-:S07]  /*08b0*/  HFMA2 R6, -RZ, RZ, 0, 2.384185791015625e-06 ;  /* 0x00000028ff067431 */ /* 0x000fce00000001ff */
.L_x_0:
[----:B------:R-:W3:Y:S02]  /*08c0*/  LDG.E R8, desc[UR4][R2.64] ;  /* 0x0000000402087981 */ /* 0x000ee4000c1e1900 */
[----:B--23--:R-:W-:-:S05]  /*08d0*/  FADD R9, R8, R9 ;  /* 0x0000000908097221 */ /* 0x00cfca0000000000 */
[----:B------:R0:W-:Y:S04]  /*08e0*/  STG.E desc[UR4][R4.64], R9 ;  /* 0x0000000904007986 */ /* 0x0001e8000c101904 */
[----:B------:R-:W2:Y:S02]  /*08f0*/  LDG.E R8, desc[UR4][R2.64] ;  /* 0x0000000402087981 */ /* 0x000ea4000c1e1900 */
[----:B--2---:R-:W-:-:S05]  /*0900*/  FADD R11, R9, R8 ;  /* 0x00000008090b7221 */ /* 0x004fca0000000000 */
[----:B------:R1:W-:Y:S04]  /*0910*/  STG.E desc[UR4][R4.64], R11 ;  /* 0x0000000b04007986 */ /* 0x0003e8000c101904 */
[----:B------:R-:W2:Y:S02]  /*0920*/  LDG.E R8, desc[UR4][R2.64] ;  /* 0x0000000402087981 */ /* 0x000ea4000c1e1900 */
[----:B--2---:R-:W-:-:S05]  /*0930*/  FADD R13, R11, R8 ;  /* 0x000000080b0d7221 */ /* 0x004fca0000000000 */
[----:B------:R2:W-:Y:S04]  /*0940*/  STG.E desc[UR4][R4.64], R13 ;  /* 0x0000000d04007986 */ /* 0x0005e8000c101904 */
[----:B------:R-:W3:Y:S02]  /*0950*/  LDG.E R8, desc[UR4][R2.64] ;  /* 0x0000000402087981 */ /* 0x000ee4000c1e1900 */
[----:B---3--:R-:W-:-:S05]  /*0960*/  FADD R15, R13, R8 ;  /* 0x000000080d0f7221 */ /* 0x008fca0000000000 */
[----:B------:R3:W-:Y:S04]  /*0970*/  STG.E desc[UR4][R4.64], R15 ;  /* 0x0000000f04007986 */ /* 0x0007e8000c101904 */
[----:B------:R-:W0:Y:S02]  /*0980*/  LDG.E R8, desc[UR4][R2.64] ;  /* 0x0000000402087981 */ /* 0x000e24000c1e1900 */
[----:B0-----:R-:W-:-:S05]  /*0990*/  FADD R9, R15, R8 ;  /* 0x000000080f097221 */ /* 0x001fca0000000000 */
[----:B------:R0:W-:Y:S04]  /*09a0*/  STG.E desc[UR4][R4.64], R9 ;  /* 0x0000000904007986 */ /* 0x0001e8000c101904 */
[----:B------:R-:W1:Y:S02]  /*09b0*/  LDG.E R8, desc[UR4][R2.64] ;  /* 0x0000000402087981 */ /* 0x000e64000c1e1900 */
[----:B-1----:R-:W-:-:S05]  /*09c0*/  FADD R11, R9, R8 ;  /* 0x00000008090b7221 */ /* 0x002fca0000000000 */
        /* <DEDUP_REMOVED lines=153> */
[----:B------:R-:W-:Y:S04]  /*1360*/  STG.E desc[UR4][R4.64], R9 ;  /* 0x0000000904007986 */ /* 0x000fe8000c101904 */
        /* <DEDUP_REMOVED lines=18> */
[----:B------:R-:W3:Y:S01]  /*1490*/  LDG.E R8, desc[UR4][R2.64] ;  /* 0x0000000402087981 */ /* 0x000ee2000c1e1900 */
[----:B------:R-:W-:-:S04]  /*14a0*/  IADD3 R6, PT, PT, R6, 0x40, RZ ;  /* 0x0000004006067810 */ /* 0x000fc80007ffe0ff */
[----:B------:R-:W-:Y:S01]  /*14b0*/  ISETP.NE.AND P0, PT, R6, 0x3e8, PT ;  /* 0x000003e80600780c */ /* 0x000fe20003f05270 */
[----:B---3--:R-:W-:-:S05]  /*14c0*/  FADD R9, R13, R8 ;  /* 0x000000080d097221 */ /* 0x008fca0000000000 */
[----:B------:R2:W-:Y:S07]  /*14d0*/  STG.E desc[UR4][R4.64], R9 ;  /* 0x0000000904007986 */ /* 0x0005ee000c101904 */
[----:B------:R-:W-:Y:S05]  /*14e0*/  @P0 BRA `(.L_x_0) ;  /* 0xfffffff000f40947 */ /* 0x000fea000383ffff */
[----:B------:R-:W-:Y:S05]  /*14f0*/  @!P1 BRA `(.L_x_1) ;  /* 0xffffffe800ec9947 */ /* 0x000fea000383ffff */
[----:B------:R-:W-:Y:S05]  /*1500*/  EXIT ;  /* 0x000000000000794d */ /* 0x000fea0003800000 */
.L_x_2:
[----:B------:R-:W-:-:S00]  /*1510*/  BRA `(.L_x_2) ;  /* 0xfffffffc00fc7947 */ /* 0x000fc0000383ffff */
[----:B------:R-:W-:-:S00]  /*1520*/  NOP ;  /* 0x0000000000007918 */ /* 0x000fc00000000000 */
        /* <DEDUP_REMOVED lines=13> */
.L_x_3:


//--------------------- .nv.shared.reserved.0     --------------------------
	.section	.nv.shared.reserved.0,"aw",@nobits
	.weak		__nv_reservedSMEM_offset_0_alias
	.size		__nv_reservedSMEM_offset_0_alias, 0, 64
	.other		__nv_reservedSMEM_offset_0_alias,@"STO_CUDA_RESERVED_SHARED STV_DEFAULT"
__nv_reservedSMEM_offset_0_alias:
	.zero		0
	.zero		64


//--------------------- .nv.constant0._Z3addiPfS_ --------------------------
	.section	.nv.constant0._Z3addiPfS_,"a",@progbits
	.sectionflags	@""
	.align	4
.nv.constant0._Z3addiPfS_:
	.zero		920


//--------------------- SYMBOLS --------------------------

	.type		.nv.reservedSmem.offset0,@object
	.size		.nv.reservedSmem.offset0,0x4
